//
// Generated by NVIDIA NVVM Compiler
//
// Compiler Build ID: CL-36424714
// Cuda compilation tools, release 13.0, V13.0.88
// Based on NVVM 20.0.0
//

.version 9.0
.target sm_100
.address_size 64

	// .globl	_Z6MataddPci

.visible .entry _Z6MataddPci(
	.param .u64 .ptr .align 1 _Z6MataddPci_param_0,
	.param .u32 _Z6MataddPci_param_1
)
{


	ret;

}


// ===== COMPILED SASS (sm_100) =====

	.target	sm_100

	.elftype	@"ET_EXEC"


//--------------------- .note.nv.tkinfo           --------------------------
	.section	.note.nv.tkinfo,"",@"SHT_NOTE"
	.sectionflags	@"SHF_NOTE_NV_TKINFO"
	.tkinfo
        /*0018*/ 	.word	0x00000002
        /*0030*/ 	.string	""
        /*0030*/ 	.string	"ptxas"
        /*0030*/ 	.string	"Cuda compilation tools, release 13.0, V13.0.88"
        /*0030*/ 	.string	"Build cuda_13.0.r13.0/compiler.36424714_0"
        /*0030*/ 	.string	"-arch sm_100 -m 64 "



//--------------------- .note.nv.cuinfo           --------------------------
	.section	.note.nv.cuinfo,"",@"SHT_NOTE"
	.sectionflags	@"SHF_NOTE_NV_CUINFO"
        /*0018*/ 	.short	0x0002
        /*001a*/ 	.short	0x0064
        /*001c*/ 	.short	0x0082
	.zero		2


//--------------------- .nv.info                  --------------------------
	.section	.nv.info,"",@"SHT_CUDA_INFO"
	.align	4


	//----- nvinfo : EIATTR_REGCOUNT
	.align		4
        /*0000*/ 	.byte	0x04, 0x2f
        /*0002*/ 	.short	(.L_1 - .L_0)
	.align		4
.L_0:
        /*0004*/ 	.word	index@(_Z6MataddPci)
        /*0008*/ 	.word	0x00000004


	//----- nvinfo : EIATTR_FRAME_SIZE
	.align		4
.L_1:
        /*000c*/ 	.byte	0x04, 0x11
        /*000e*/ 	.short	(.L_3 - .L_2)
	.align		4
.L_2:
        /*0010*/ 	.word	index@(_Z6MataddPci)
        /*0014*/ 	.word	0x00000000


	//----- nvinfo : EIATTR_MIN_STACK_SIZE
	.align		4
.L_3:
        /*0018*/ 	.byte	0x04, 0x12
        /*001a*/ 	.short	(.L_5 - .L_4)
	.align		4
.L_4:
        /*001c*/ 	.word	index@(_Z6MataddPci)
        /*0020*/ 	.word	0x00000000
.L_5:


//--------------------- .nv.compat                --------------------------
	.section	.nv.compat,"",@"SHT_CUDA_COMPAT_INFO"
	.align	4
        /*0000*/ 	.byte	0x02, 0x09, 0x00, 0x00, 0x02, 0x02, 0x01, 0x00, 0x02, 0x05, 0x05, 0x00, 0x03, 0x07, 0x01, 0x01
        /*0010*/ 	.byte	0x02, 0x03, 0x00, 0x00, 0x02, 0x06, 0x01, 0x00, 0x04, 0x0b, 0x08, 0x00, 0x09, 0x00, 0x00, 0x00
        /*0020*/ 	.byte	0x00, 0x00, 0x00, 0x00


//--------------------- .nv.info._Z6MataddPci     --------------------------
	.section	.nv.info._Z6MataddPci,"",@"SHT_CUDA_INFO"
	.sectionflags	@""
	.align	4


	//----- nvinfo : EIATTR_CUDA_API_VERSION
	.align		4
        /*0000*/ 	.byte	0x04, 0x37
        /*0002*/ 	.short	(.L_7 - .L_6)
.L_6:
        /*0004*/ 	.word	0x00000082


	//----- nvinfo : EIATTR_KPARAM_INFO
	.align		4
.L_7:
        /*0008*/ 	.byte	0x04, 0x17
        /*000a*/ 	.short	(.L_9 - .L_8)
.L_8:
        /*000c*/ 	.word	0x00000000
        /*0010*/ 	.short	0x0001
        /*0012*/ 	.short	0x0008
        /*0014*/ 	.byte	0x00, 0xf0, 0x11, 0x00


	//----- nvinfo : EIATTR_KPARAM_INFO
	.align		4
.L_9:
        /*0018*/ 	.byte	0x04, 0x17
        /*001a*/ 	.short	(.L_11 - .L_10)
.L_10:
        /*001c*/ 	.word	0x00000000
        /*0020*/ 	.short	0x0000
        /*0022*/ 	.short	0x0000
        /*0024*/ 	.byte	0x00, 0xf5, 0x21, 0x00


	//----- nvinfo : EIATTR_SPARSE_MMA_MASK
	.align		4
.L_11:
        /*0028*/ 	.byte	0x03, 0x50
        /*002a*/ 	.short	0x0000


	//----- nvinfo : EIATTR_MAXREG_COUNT
	.align		4
        /*002c*/ 	.byte	0x03, 0x1b
        /*002e*/ 	.short	0x00ff


	//----- nvinfo : EIATTR_MERCURY_ISA_VERSION
	.align		4
        /*0030*/ 	.byte	0x03, 0x5f
        /*0032*/ 	.short	0x0101


	//----- nvinfo : EIATTR_VRC_CTA_INIT_COUNT
	.align		4
        /*0034*/ 	.byte	0x02, 0x4a
	.zero		1
	.zero		1


	//----- nvinfo : EIATTR_EXIT_INSTR_OFFSETS
	.align		4
        /*0038*/ 	.byte	0x04, 0x1c
        /*003a*/ 	.short	(.L_13 - .L_12)


	//   ....[0]....
.L_12:
        /*003c*/ 	.word	0x00000010


	//----- nvinfo : EIATTR_CBANK_PARAM_SIZE
	.align		4
.L_13:
        /*0040*/ 	.byte	0x03, 0x19
        /*0042*/ 	.short	0x000c


	//----- nvinfo : EIATTR_PARAM_CBANK
	.align		4
        /*0044*/ 	.byte	0x04, 0x0a
        /*0046*/ 	.short	(.L_15 - .L_14)
	.align		4
.L_14:
        /*0048*/ 	.word	index@(.nv.constant0._Z6MataddPci)
        /*004c*/ 	.short	0x0380
        /*004e*/ 	.short	0x000c


	//----- nvinfo : EIATTR_SW_WAR
	.align		4
.L_15:
        /*0050*/ 	.byte	0x04, 0x36
        /*0052*/ 	.short	(.L_17 - .L_16)
.L_16:
        /*0054*/ 	.word	0x00000008
.L_17:


//--------------------- .nv.callgraph             --------------------------
	.section	.nv.callgraph,"",@"SHT_CUDA_CALLGRAPH"
	.align	4
	.sectionentsize	8
	.align		4
        /*0000*/ 	.word	0x00000000
	.align		4
        /*0004*/ 	.word	0xffffffff
	.align		4
        /*0008*/ 	.word	0x00000000
	.align		4
        /*000c*/ 	.word	0xfffffffe
	.align		4
        /*0010*/ 	.word	0x00000000
	.align		4
        /*0014*/ 	.word	0xfffffffd
	.align		4
        /*0018*/ 	.word	0x00000000
	.align		4
        /*001c*/ 	.word	0xfffffffc


//--------------------- .text._Z6MataddPci        --------------------------
	.section	.text._Z6MataddPci,"ax",@progbits
	.align	128
        .global         _Z6MataddPci
        .type           _Z6MataddPci,@function
        .size           _Z6MataddPci,(.L_x_1 - _Z6MataddPci)
        .other          _Z6MataddPci,@"STO_CUDA_ENTRY STV_DEFAULT"
_Z6MataddPci:
.text._Z6MataddPci:
[----:B------:R-:W-:Y:S01]  /*0000*/  LDC R1, c[0x0][0x37c] ;  /* 0x0000df00ff017b82 */ /* 0x000fe20000000800 */
[----:B------:R-:W-:Y:S05]  /*0010*/  EXIT ;  /* 0x000000000000794d */ /* 0x000fea0003800000 */
.L_x_0:
[----:B------:R-:W-:-:S00]  /*0020*/  BRA `(.L_x_0) ;  /* 0xfffffffc00fc7947 */ /* 0x000fc0000383ffff */
[----:B------:R-:W-:-:S00]  /*0030*/  NOP ;  /* 0x0000000000007918 */ /* 0x000fc00000000000 */
        /* <DEDUP_REMOVED lines=12> */
.L_x_1:


//--------------------- .nv.shared.reserved.0     --------------------------
	.section	.nv.shared.reserved.0,"aw",@nobits
	.weak		__nv_reservedSMEM_offset_0_alias
	.size		__nv_reservedSMEM_offset_0_alias, 0, 64
	.other		__nv_reservedSMEM_offset_0_alias,@"STO_CUDA_RESERVED_SHARED STV_DEFAULT"
__nv_reservedSMEM_offset_0_alias:
	.zero		0
	.zero		64


//--------------------- .nv.constant0._Z6MataddPci --------------------------
	.section	.nv.constant0._Z6MataddPci,"a",@progbits
	.sectionflags	@""
	.align	4
.nv.constant0._Z6MataddPci:
	.zero		908


//--------------------- SYMBOLS --------------------------

	.type		.nv.reservedSmem.offset0,@object
	.size		.nv.reservedSmem.offset0,0x4
